//
// Generated by NVIDIA NVVM Compiler
//
// Compiler Build ID: CL-36424714
// Cuda compilation tools, release 13.0, V13.0.88
// Based on NVVM 20.0.0
//

.version 9.0
.target sm_100
.address_size 64

	// .globl	_Z7borra_XPhPiii
// _ZZ7borra_XPhPiiiE4temp has been demoted
// _ZZ7borra_YPiPhiiE4temp has been demoted

.visible .entry _Z7borra_XPhPiii(
	.param .u64 .ptr .align 1 _Z7borra_XPhPiii_param_0,
	.param .u64 .ptr .align 1 _Z7borra_XPhPiii_param_1,
	.param .u32 _Z7borra_XPhPiii_param_2,
	.param .u32 _Z7borra_XPhPiii_param_3
)
{
	.reg .pred 	%p<8>;
	.reg .b16 	%rs<7>;
	.reg .b32 	%r<79>;
	.reg .b64 	%rd<9>;
	// demoted variable
	.shared .align 1 .b8 _ZZ7borra_XPhPiiiE4temp[1984];
	ld.param.u64 	%rd2, [_Z7borra_XPhPiii_param_0];
	ld.param.u64 	%rd3, [_Z7borra_XPhPiii_param_1];
	ld.param.u32 	%r7, [_Z7borra_XPhPiii_param_2];
	ld.param.u32 	%r6, [_Z7borra_XPhPiii_param_3];
	mov.u32 	%r8, %tid.y;
	mov.u32 	%r1, %tid.x;
	mov.u32 	%r9, %ctaid.y;
	shl.b32 	%r10, %r9, 5;
	add.s32 	%r2, %r10, %r8;
	mov.u32 	%r11, %ctaid.x;
	shl.b32 	%r12, %r11, 5;
	add.s32 	%r3, %r12, %r1;
	mov.u32 	%r13, _ZZ7borra_XPhPiiiE4temp;
	mad.lo.s32 	%r14, %r8, 62, %r13;
	add.s32 	%r4, %r14, %r1;
	mov.b16 	%rs1, 0;
	st.shared.u8 	[%r4+15], %rs1;
	setp.ge.s32 	%p1, %r2, %r7;
	setp.ge.s32 	%p2, %r3, %r6;
	or.pred  	%p3, %p1, %p2;
	@%p3 bra 	$L__BB0_10;
	cvta.to.global.u64 	%rd4, %rd2;
	mad.lo.s32 	%r5, %r6, %r2, %r3;
	cvt.s64.s32 	%rd5, %r5;
	add.s64 	%rd1, %rd4, %rd5;
	ld.global.u8 	%rs2, [%rd1];
	st.shared.u8 	[%r4+15], %rs2;
	setp.gt.u32 	%p4, %r1, 14;
	@%p4 bra 	$L__BB0_5;
	setp.lt.s32 	%p7, %r3, 15;
	@%p7 bra 	$L__BB0_4;
	ld.global.u8 	%rs6, [%rd1+-15];
	st.shared.u8 	[%r4], %rs6;
	bra.uni 	$L__BB0_9;
$L__BB0_4:
	mov.b16 	%rs5, 0;
	st.shared.u8 	[%r4], %rs5;
	bra.uni 	$L__BB0_9;
$L__BB0_5:
	mov.u32 	%r15, %ntid.x;
	add.s32 	%r16, %r15, -15;
	setp.lt.u32 	%p5, %r1, %r16;
	@%p5 bra 	$L__BB0_9;
	add.s32 	%r17, %r6, -15;
	setp.ge.s32 	%p6, %r3, %r17;
	@%p6 bra 	$L__BB0_8;
	ld.global.u8 	%rs4, [%rd1+15];
	st.shared.u8 	[%r4+30], %rs4;
	bra.uni 	$L__BB0_9;
$L__BB0_8:
	mov.b16 	%rs3, 0;
	st.shared.u8 	[%r4+30], %rs3;
$L__BB0_9:
	bar.sync 	0;
	ld.shared.u8 	%r18, [%r4];
	ld.shared.u8 	%r19, [%r4+1];
	add.s32 	%r20, %r18, %r19;
	ld.shared.u8 	%r21, [%r4+2];
	add.s32 	%r22, %r20, %r21;
	ld.shared.u8 	%r23, [%r4+3];
	add.s32 	%r24, %r22, %r23;
	ld.shared.u8 	%r25, [%r4+4];
	add.s32 	%r26, %r24, %r25;
	ld.shared.u8 	%r27, [%r4+5];
	add.s32 	%r28, %r26, %r27;
	ld.shared.u8 	%r29, [%r4+6];
	add.s32 	%r30, %r28, %r29;
	ld.shared.u8 	%r31, [%r4+7];
	add.s32 	%r32, %r30, %r31;
	ld.shared.u8 	%r33, [%r4+8];
	add.s32 	%r34, %r32, %r33;
	ld.shared.u8 	%r35, [%r4+9];
	add.s32 	%r36, %r34, %r35;
	ld.shared.u8 	%r37, [%r4+10];
	add.s32 	%r38, %r36, %r37;
	ld.shared.u8 	%r39, [%r4+11];
	add.s32 	%r40, %r38, %r39;
	ld.shared.u8 	%r41, [%r4+12];
	add.s32 	%r42, %r40, %r41;
	ld.shared.u8 	%r43, [%r4+13];
	add.s32 	%r44, %r42, %r43;
	ld.shared.u8 	%r45, [%r4+14];
	add.s32 	%r46, %r44, %r45;
	ld.shared.u8 	%r47, [%r4+15];
	add.s32 	%r48, %r46, %r47;
	ld.shared.u8 	%r49, [%r4+16];
	add.s32 	%r50, %r48, %r49;
	ld.shared.u8 	%r51, [%r4+17];
	add.s32 	%r52, %r50, %r51;
	ld.shared.u8 	%r53, [%r4+18];
	add.s32 	%r54, %r52, %r53;
	ld.shared.u8 	%r55, [%r4+19];
	add.s32 	%r56, %r54, %r55;
	ld.shared.u8 	%r57, [%r4+20];
	add.s32 	%r58, %r56, %r57;
	ld.shared.u8 	%r59, [%r4+21];
	add.s32 	%r60, %r58, %r59;
	ld.shared.u8 	%r61, [%r4+22];
	add.s32 	%r62, %r60, %r61;
	ld.shared.u8 	%r63, [%r4+23];
	add.s32 	%r64, %r62, %r63;
	ld.shared.u8 	%r65, [%r4+24];
	add.s32 	%r66, %r64, %r65;
	ld.shared.u8 	%r67, [%r4+25];
	add.s32 	%r68, %r66, %r67;
	ld.shared.u8 	%r69, [%r4+26];
	add.s32 	%r70, %r68, %r69;
	ld.shared.u8 	%r71, [%r4+27];
	add.s32 	%r72, %r70, %r71;
	ld.shared.u8 	%r73, [%r4+28];
	add.s32 	%r74, %r72, %r73;
	ld.shared.u8 	%r75, [%r4+29];
	add.s32 	%r76, %r74, %r75;
	ld.shared.u8 	%r77, [%r4+30];
	add.s32 	%r78, %r76, %r77;
	cvta.to.global.u64 	%rd6, %rd3;
	mul.wide.s32 	%rd7, %r5, 4;
	add.s64 	%rd8, %rd6, %rd7;
	st.global.u32 	[%rd8], %r78;
$L__BB0_10:
	ret;

}
	// .globl	_Z7borra_YPiPhii
.visible .entry _Z7borra_YPiPhii(
	.param .u64 .ptr .align 1 _Z7borra_YPiPhii_param_0,
	.param .u64 .ptr .align 1 _Z7borra_YPiPhii_param_1,
	.param .u32 _Z7borra_YPiPhii_param_2,
	.param .u32 _Z7borra_YPiPhii_param_3
)
{
	.reg .pred 	%p<8>;
	.reg .b32 	%r<93>;
	.reg .b64 	%rd<13>;
	// demoted variable
	.shared .align 4 .b8 _ZZ7borra_YPiPhiiE4temp[7936];
	ld.param.u64 	%rd4, [_Z7borra_YPiPhii_param_0];
	ld.param.u64 	%rd3, [_Z7borra_YPiPhii_param_1];
	ld.param.u32 	%r6, [_Z7borra_YPiPhii_param_2];
	ld.param.u32 	%r7, [_Z7borra_YPiPhii_param_3];
	cvta.to.global.u64 	%rd1, %rd4;
	mov.u32 	%r1, %tid.y;
	mov.u32 	%r8, %tid.x;
	mov.u32 	%r9, %ctaid.y;
	shl.b32 	%r10, %r9, 5;
	add.s32 	%r2, %r10, %r1;
	mov.u32 	%r11, %ctaid.x;
	shl.b32 	%r12, %r11, 5;
	add.s32 	%r3, %r12, %r8;
	mov.u32 	%r13, _ZZ7borra_YPiPhiiE4temp;
	mad.lo.s32 	%r14, %r8, 248, %r13;
	shl.b32 	%r15, %r1, 2;
	add.s32 	%r4, %r14, %r15;
	mov.b32 	%r16, 0;
	st.shared.u32 	[%r4+60], %r16;
	setp.ge.s32 	%p1, %r2, %r6;
	setp.ge.s32 	%p2, %r3, %r7;
	or.pred  	%p3, %p1, %p2;
	@%p3 bra 	$L__BB1_10;
	mad.lo.s32 	%r5, %r7, %r2, %r3;
	mul.wide.s32 	%rd5, %r5, 4;
	add.s64 	%rd2, %rd1, %rd5;
	ld.global.u32 	%r17, [%rd2];
	st.shared.u32 	[%r4+60], %r17;
	setp.gt.u32 	%p4, %r1, 14;
	@%p4 bra 	$L__BB1_5;
	setp.lt.u32 	%p7, %r2, 15;
	@%p7 bra 	$L__BB1_4;
	mad.lo.s32 	%r25, %r7, -15, %r5;
	mul.wide.s32 	%rd8, %r25, 4;
	add.s64 	%rd9, %rd1, %rd8;
	ld.global.u32 	%r26, [%rd9];
	st.shared.u32 	[%r4], %r26;
	bra.uni 	$L__BB1_9;
$L__BB1_4:
	mov.b32 	%r24, 0;
	st.shared.u32 	[%r4], %r24;
	bra.uni 	$L__BB1_9;
$L__BB1_5:
	mov.u32 	%r18, %ntid.y;
	add.s32 	%r19, %r18, -15;
	setp.lt.u32 	%p5, %r1, %r19;
	@%p5 bra 	$L__BB1_9;
	add.s32 	%r20, %r6, -15;
	setp.ge.s32 	%p6, %r2, %r20;
	@%p6 bra 	$L__BB1_8;
	mul.lo.s32 	%r22, %r7, 15;
	mul.wide.s32 	%rd6, %r22, 4;
	add.s64 	%rd7, %rd2, %rd6;
	ld.global.u32 	%r23, [%rd7];
	st.shared.u32 	[%r4+120], %r23;
	bra.uni 	$L__BB1_9;
$L__BB1_8:
	mov.b32 	%r21, 0;
	st.shared.u32 	[%r4+120], %r21;
$L__BB1_9:
	cvt.s64.s32 	%rd10, %r5;
	bar.sync 	0;
	ld.shared.u32 	%r27, [%r4];
	ld.shared.u32 	%r28, [%r4+4];
	add.s32 	%r29, %r28, %r27;
	ld.shared.u32 	%r30, [%r4+8];
	add.s32 	%r31, %r30, %r29;
	ld.shared.u32 	%r32, [%r4+12];
	add.s32 	%r33, %r32, %r31;
	ld.shared.u32 	%r34, [%r4+16];
	add.s32 	%r35, %r34, %r33;
	ld.shared.u32 	%r36, [%r4+20];
	add.s32 	%r37, %r36, %r35;
	ld.shared.u32 	%r38, [%r4+24];
	add.s32 	%r39, %r38, %r37;
	ld.shared.u32 	%r40, [%r4+28];
	add.s32 	%r41, %r40, %r39;
	ld.shared.u32 	%r42, [%r4+32];
	add.s32 	%r43, %r42, %r41;
	ld.shared.u32 	%r44, [%r4+36];
	add.s32 	%r45, %r44, %r43;
	ld.shared.u32 	%r46, [%r4+40];
	add.s32 	%r47, %r46, %r45;
	ld.shared.u32 	%r48, [%r4+44];
	add.s32 	%r49, %r48, %r47;
	ld.shared.u32 	%r50, [%r4+48];
	add.s32 	%r51, %r50, %r49;
	ld.shared.u32 	%r52, [%r4+52];
	add.s32 	%r53, %r52, %r51;
	ld.shared.u32 	%r54, [%r4+56];
	add.s32 	%r55, %r54, %r53;
	ld.shared.u32 	%r56, [%r4+60];
	add.s32 	%r57, %r56, %r55;
	ld.shared.u32 	%r58, [%r4+64];
	add.s32 	%r59, %r58, %r57;
	ld.shared.u32 	%r60, [%r4+68];
	add.s32 	%r61, %r60, %r59;
	ld.shared.u32 	%r62, [%r4+72];
	add.s32 	%r63, %r62, %r61;
	ld.shared.u32 	%r64, [%r4+76];
	add.s32 	%r65, %r64, %r63;
	ld.shared.u32 	%r66, [%r4+80];
	add.s32 	%r67, %r66, %r65;
	ld.shared.u32 	%r68, [%r4+84];
	add.s32 	%r69, %r68, %r67;
	ld.shared.u32 	%r70, [%r4+88];
	add.s32 	%r71, %r70, %r69;
	ld.shared.u32 	%r72, [%r4+92];
	add.s32 	%r73, %r72, %r71;
	ld.shared.u32 	%r74, [%r4+96];
	add.s32 	%r75, %r74, %r73;
	ld.shared.u32 	%r76, [%r4+100];
	add.s32 	%r77, %r76, %r75;
	ld.shared.u32 	%r78, [%r4+104];
	add.s32 	%r79, %r78, %r77;
	ld.shared.u32 	%r80, [%r4+108];
	add.s32 	%r81, %r80, %r79;
	ld.shared.u32 	%r82, [%r4+112];
	add.s32 	%r83, %r82, %r81;
	ld.shared.u32 	%r84, [%r4+116];
	add.s32 	%r85, %r84, %r83;
	ld.shared.u32 	%r86, [%r4+120];
	add.s32 	%r87, %r86, %r85;
	mul.hi.s32 	%r88, %r87, -2006701681;
	add.s32 	%r89, %r88, %r87;
	shr.u32 	%r90, %r89, 31;
	shr.u32 	%r91, %r89, 9;
	add.s32 	%r92, %r91, %r90;
	cvta.to.global.u64 	%rd11, %rd3;
	add.s64 	%rd12, %rd11, %rd10;
	st.global.u8 	[%rd12], %r92;
$L__BB1_10:
	ret;

}


// ===== COMPILED SASS (sm_100) =====

	.target	sm_100

	.elftype	@"ET_EXEC"


//--------------------- .note.nv.tkinfo           --------------------------
	.section	.note.nv.tkinfo,"",@"SHT_NOTE"
	.sectionflags	@"SHF_NOTE_NV_TKINFO"
	.tkinfo
        /*0018*/ 	.word	0x00000002
        /*0030*/ 	.string	""
        /*0030*/ 	.string	"ptxas"
        /*0030*/ 	.string	"Cuda compilation tools, release 13.0, V13.0.88"
        /*0030*/ 	.string	"Build cuda_13.0.r13.0/compiler.36424714_0"
        /*0030*/ 	.string	"-arch sm_100 -m 64 "



//--------------------- .note.nv.cuinfo           --------------------------
	.section	.note.nv.cuinfo,"",@"SHT_NOTE"
	.sectionflags	@"SHF_NOTE_NV_CUINFO"
        /*0018*/ 	.short	0x0002
        /*001a*/ 	.short	0x0064
        /*001c*/ 	.short	0x0082
	.zero		2


//--------------------- .nv.info                  --------------------------
	.section	.nv.info,"",@"SHT_CUDA_INFO"
	.align	4


	//----- nvinfo : EIATTR_REGCOUNT
	.align		4
        /*0000*/ 	.byte	0x04, 0x2f
        /*0002*/ 	.short	(.L_1 - .L_0)
	.align		4
.L_0:
        /*0004*/ 	.word	index@(_Z7borra_XPhPiii)
        /*0008*/ 	.word	0x0000001a


	//----- nvinfo : EIATTR_FRAME_SIZE
	.align		4
.L_1:
        /*000c*/ 	.byte	0x04, 0x11
        /*000e*/ 	.short	(.L_3 - .L_2)
	.align		4
.L_2:
        /*0010*/ 	.word	index@(_Z7borra_XPhPiii)
        /*0014*/ 	.word	0x00000000


	//----- nvinfo : EIATTR_REGCOUNT
	.align		4
.L_3:
        /*0018*/ 	.byte	0x04, 0x2f
        /*001a*/ 	.short	(.L_5 - .L_4)
	.align		4
.L_4:
        /*001c*/ 	.word	index@(_Z7borra_YPiPhii)
        /*0020*/ 	.word	0x0000001a


	//----- nvinfo : EIATTR_FRAME_SIZE
	.align		4
.L_5:
        /*0024*/ 	.byte	0x04, 0x11
        /*0026*/ 	.short	(.L_7 - .L_6)
	.align		4
.L_6:
        /*0028*/ 	.word	index@(_Z7borra_YPiPhii)
        /*002c*/ 	.word	0x00000000


	//----- nvinfo : EIATTR_MIN_STACK_SIZE
	.align		4
.L_7:
        /*0030*/ 	.byte	0x04, 0x12
        /*0032*/ 	.short	(.L_9 - .L_8)
	.align		4
.L_8:
        /*0034*/ 	.word	index@(_Z7borra_YPiPhii)
        /*0038*/ 	.word	0x00000000


	//----- nvinfo : EIATTR_MIN_STACK_SIZE
	.align		4
.L_9:
        /*003c*/ 	.byte	0x04, 0x12
        /*003e*/ 	.short	(.L_11 - .L_10)
	.align		4
.L_10:
        /*0040*/ 	.word	index@(_Z7borra_XPhPiii)
        /*0044*/ 	.word	0x00000000
.L_11:


//--------------------- .nv.compat                --------------------------
	.section	.nv.compat,"",@"SHT_CUDA_COMPAT_INFO"
	.align	4
        /*0000*/ 	.byte	0x02, 0x09, 0x00, 0x00, 0x02, 0x02, 0x01, 0x00, 0x02, 0x05, 0x05, 0x00, 0x03, 0x07, 0x01, 0x01
        /*0010*/ 	.byte	0x02, 0x03, 0x00, 0x00, 0x02, 0x06, 0x01, 0x00, 0x04, 0x0b, 0x08, 0x00, 0x09, 0x00, 0x00, 0x00
        /*0020*/ 	.byte	0x00, 0x00, 0x00, 0x00


//--------------------- .nv.info._Z7borra_YPiPhii --------------------------
	.section	.nv.info._Z7borra_YPiPhii,"",@"SHT_CUDA_INFO"
	.sectionflags	@""
	.align	4


	//----- nvinfo : EIATTR_CUDA_API_VERSION
	.align		4
        /*0000*/ 	.byte	0x04, 0x37
        /*0002*/ 	.short	(.L_13 - .L_12)
.L_12:
        /*0004*/ 	.word	0x00000082


	//----- nvinfo : EIATTR_KPARAM_INFO
	.align		4
.L_13:
        /*0008*/ 	.byte	0x04, 0x17
        /*000a*/ 	.short	(.L_15 - .L_14)
.L_14:
        /*000c*/ 	.word	0x00000000
        /*0010*/ 	.short	0x0003
        /*0012*/ 	.short	0x0014
        /*0014*/ 	.byte	0x00, 0xf0, 0x11, 0x00


	//----- nvinfo : EIATTR_KPARAM_INFO
	.align		4
.L_15:
        /*0018*/ 	.byte	0x04, 0x17
        /*001a*/ 	.short	(.L_17 - .L_16)
.L_16:
        /*001c*/ 	.word	0x00000000
        /*0020*/ 	.short	0x0002
        /*0022*/ 	.short	0x0010
        /*0024*/ 	.byte	0x00, 0xf0, 0x11, 0x00


	//----- nvinfo : EIATTR_KPARAM_INFO
	.align		4
.L_17:
        /*0028*/ 	.byte	0x04, 0x17
        /*002a*/ 	.short	(.L_19 - .L_18)
.L_18:
        /*002c*/ 	.word	0x00000000
        /*0030*/ 	.short	0x0001
        /*0032*/ 	.short	0x0008
        /*0034*/ 	.byte	0x00, 0xf5, 0x21, 0x00


	//----- nvinfo : EIATTR_KPARAM_INFO
	.align		4
.L_19:
        /*0038*/ 	.byte	0x04, 0x17
        /*003a*/ 	.short	(.L_21 - .L_20)
.L_20:
        /*003c*/ 	.word	0x00000000
        /*0040*/ 	.short	0x0000
        /*0042*/ 	.short	0x0000
        /*0044*/ 	.byte	0x00, 0xf5, 0x21, 0x00


	//----- nvinfo : EIATTR_SPARSE_MMA_MASK
	.align		4
.L_21:
        /*0048*/ 	.byte	0x03, 0x50
        /*004a*/ 	.short	0x0000


	//----- nvinfo : EIATTR_MAXREG_COUNT
	.align		4
        /*004c*/ 	.byte	0x03, 0x1b
        /*004e*/ 	.short	0x00ff


	//----- nvinfo : EIATTR_NUM_BARRIERS
	.align		4
        /*0050*/ 	.byte	0x02, 0x4c
        /*0052*/ 	.byte	0x01
	.zero		1


	//----- nvinfo : EIATTR_MERCURY_ISA_VERSION
	.align		4
        /*0054*/ 	.byte	0x03, 0x5f
        /*0056*/ 	.short	0x0101


	//----- nvinfo : EIATTR_VRC_CTA_INIT_COUNT
	.align		4
        /*0058*/ 	.byte	0x02, 0x4a
	.zero		1
	.zero		1


	//----- nvinfo : EIATTR_EXIT_INSTR_OFFSETS
	.align		4
        /*005c*/ 	.byte	0x04, 0x1c
        /*005e*/ 	.short	(.L_23 - .L_22)


	//   ....[0]....
.L_22:
        /*0060*/ 	.word	0x00000100


	//   ....[1]....
        /*0064*/ 	.word	0x00000680


	//----- nvinfo : EIATTR_CRS_STACK_SIZE
	.align		4
.L_23:
        /*0068*/ 	.byte	0x04, 0x1e
        /*006a*/ 	.short	(.L_25 - .L_24)
.L_24:
        /*006c*/ 	.word	0x00000000


	//----- nvinfo : EIATTR_CBANK_PARAM_SIZE
	.align		4
.L_25:
        /*0070*/ 	.byte	0x03, 0x19
        /*0072*/ 	.short	0x0018


	//----- nvinfo : EIATTR_PARAM_CBANK
	.align		4
        /*0074*/ 	.byte	0x04, 0x0a
        /*0076*/ 	.short	(.L_27 - .L_26)
	.align		4
.L_26:
        /*0078*/ 	.word	index@(.nv.constant0._Z7borra_YPiPhii)
        /*007c*/ 	.short	0x0380
        /*007e*/ 	.short	0x0018


	//----- nvinfo : EIATTR_SW_WAR
	.align		4
.L_27:
        /*0080*/ 	.byte	0x04, 0x36
        /*0082*/ 	.short	(.L_29 - .L_28)
.L_28:
        /*0084*/ 	.word	0x00000008
.L_29:


//--------------------- .nv.info._Z7borra_XPhPiii --------------------------
	.section	.nv.info._Z7borra_XPhPiii,"",@"SHT_CUDA_INFO"
	.sectionflags	@""
	.align	4


	//----- nvinfo : EIATTR_CUDA_API_VERSION
	.align		4
        /*0000*/ 	.byte	0x04, 0x37
        /*0002*/ 	.short	(.L_31 - .L_30)
.L_30:
        /*0004*/ 	.word	0x00000082


	//----- nvinfo : EIATTR_KPARAM_INFO
	.align		4
.L_31:
        /*0008*/ 	.byte	0x04, 0x17
        /*000a*/ 	.short	(.L_33 - .L_32)
.L_32:
        /*000c*/ 	.word	0x00000000
        /*0010*/ 	.short	0x0003
        /*0012*/ 	.short	0x0014
        /*0014*/ 	.byte	0x00, 0xf0, 0x11, 0x00


	//----- nvinfo : EIATTR_KPARAM_INFO
	.align		4
.L_33:
        /*0018*/ 	.byte	0x04, 0x17
        /*001a*/ 	.short	(.L_35 - .L_34)
.L_34:
        /*001c*/ 	.word	0x00000000
        /*0020*/ 	.short	0x0002
        /*0022*/ 	.short	0x0010
        /*0024*/ 	.byte	0x00, 0xf0, 0x11, 0x00


	//----- nvinfo : EIATTR_KPARAM_INFO
	.align		4
.L_35:
        /*0028*/ 	.byte	0x04, 0x17
        /*002a*/ 	.short	(.L_37 - .L_36)
.L_36:
        /*002c*/ 	.word	0x00000000
        /*0030*/ 	.short	0x0001
        /*0032*/ 	.short	0x0008
        /*0034*/ 	.byte	0x00, 0xf5, 0x21, 0x00


	//----- nvinfo : EIATTR_KPARAM_INFO
	.align		4
.L_37:
        /*0038*/ 	.byte	0x04, 0x17
        /*003a*/ 	.short	(.L_39 - .L_38)
.L_38:
        /*003c*/ 	.word	0x00000000
        /*0040*/ 	.short	0x0000
        /*0042*/ 	.short	0x0000
        /*0044*/ 	.byte	0x00, 0xf5, 0x21, 0x00


	//----- nvinfo : EIATTR_SPARSE_MMA_MASK
	.align		4
.L_39:
        /*0048*/ 	.byte	0x03, 0x50
        /*004a*/ 	.short	0x0000


	//----- nvinfo : EIATTR_MAXREG_COUNT
	.align		4
        /*004c*/ 	.byte	0x03, 0x1b
        /*004e*/ 	.short	0x00ff


	//----- nvinfo : EIATTR_NUM_BARRIERS
	.align		4
        /*0050*/ 	.byte	0x02, 0x4c
        /*0052*/ 	.byte	0x01
	.zero		1


	//----- nvinfo : EIATTR_MERCURY_ISA_VERSION
	.align		4
        /*0054*/ 	.byte	0x03, 0x5f
        /*0056*/ 	.short	0x0101


	//----- nvinfo : EIATTR_VRC_CTA_INIT_COUNT
	.align		4
        /*0058*/ 	.byte	0x02, 0x4a
	.zero		1
	.zero		1


	//----- nvinfo : EIATTR_EXIT_INSTR_OFFSETS
	.align		4
        /*005c*/ 	.byte	0x04, 0x1c
        /*005e*/ 	.short	(.L_41 - .L_40)


	//   ....[0]....
.L_40:
        /*0060*/ 	.word	0x00000100


	//   ....[1]....
        /*0064*/ 	.word	0x00000600


	//----- nvinfo : EIATTR_CRS_STACK_SIZE
	.align		4
.L_41:
        /*0068*/ 	.byte	0x04, 0x1e
        /*006a*/ 	.short	(.L_43 - .L_42)
.L_42:
        /*006c*/ 	.word	0x00000000


	//----- nvinfo : EIATTR_CBANK_PARAM_SIZE
	.align		4
.L_43:
        /*0070*/ 	.byte	0x03, 0x19
        /*0072*/ 	.short	0x0018


	//----- nvinfo : EIATTR_PARAM_CBANK
	.align		4
        /*0074*/ 	.byte	0x04, 0x0a
        /*0076*/ 	.short	(.L_45 - .L_44)
	.align		4
.L_44:
        /*0078*/ 	.word	index@(.nv.constant0._Z7borra_XPhPiii)
        /*007c*/ 	.short	0x0380
        /*007e*/ 	.short	0x0018


	//----- nvinfo : EIATTR_SW_WAR
	.align		4
.L_45:
        /*0080*/ 	.byte	0x04, 0x36
        /*0082*/ 	.short	(.L_47 - .L_46)
.L_46:
        /*0084*/ 	.word	0x00000008
.L_47:


//--------------------- .nv.callgraph             --------------------------
	.section	.nv.callgraph,"",@"SHT_CUDA_CALLGRAPH"
	.align	4
	.sectionentsize	8
	.align		4
        /*0000*/ 	.word	0x00000000
	.align		4
        /*0004*/ 	.word	0xffffffff
	.align		4
        /*0008*/ 	.word	0x00000000
	.align		4
        /*000c*/ 	.word	0xfffffffe
	.align		4
        /*0010*/ 	.word	0x00000000
	.align		4
        /*0014*/ 	.word	0xfffffffd
	.align		4
        /*0018*/ 	.word	0x00000000
	.align		4
        /*001c*/ 	.word	0xfffffffc


//--------------------- .text._Z7borra_YPiPhii    --------------------------
	.section	.text._Z7borra_YPiPhii,"ax",@progbits
	.align	128
        .global         _Z7borra_YPiPhii
        .type           _Z7borra_YPiPhii,@function
        .size           _Z7borra_YPiPhii,(.L_x_12 - _Z7borra_YPiPhii)
        .other          _Z7borra_YPiPhii,@"STO_CUDA_ENTRY STV_DEFAULT"
_Z7borra_YPiPhii:
.text._Z7borra_YPiPhii:
[----:B------:R-:W-:Y:S01]  /*0000*/  LDC R1, c[0x0][0x37c] ;  /* 0x0000df00ff017b82 */ /* 0x000fe20000000800 */
[----:B------:R-:W0:Y:S07]  /*0010*/  S2R R7, SR_TID.X ;  /* 0x0000000000077919 */ /* 0x000e2e0000002100 */
[----:B------:R-:W1:Y:S01]  /*0020*/  LDC.64 R4, c[0x0][0x390] ;  /* 0x0000e400ff047b82 */ /* 0x000e620000000a00 */
[----:B------:R-:W-:Y:S01]  /*0030*/  MOV R2, 0x400 ;  /* 0x0000040000027802 */ /* 0x000fe20000000f00 */
[----:B------:R-:W0:Y:S01]  /*0040*/  S2R R0, SR_CTAID.X ;  /* 0x0000000000007919 */ /* 0x000e220000002500 */
[----:B------:R-:W2:Y:S01]  /*0050*/  S2R R3, SR_CgaCtaId ;  /* 0x0000000000037919 */ /* 0x000ea20000008800 */
[----:B------:R-:W3:Y:S01]  /*0060*/  S2R R13, SR_TID.Y ;  /* 0x00000000000d7919 */ /* 0x000ee20000002200 */
[----:B------:R-:W3:Y:S01]  /*0070*/  S2R R6, SR_CTAID.Y ;  /* 0x0000000000067919 */ /* 0x000ee20000002600 */
[----:B0-----:R-:W-:Y:S01]  /*0080*/  IMAD R0, R0, 0x20, R7 ;  /* 0x0000002000007824 */ /* 0x001fe200078e0207 */
[----:B--2---:R-:W-:-:S04]  /*0090*/  LEA R2, R3, R2, 0x18 ;  /* 0x0000000203027211 */ /* 0x004fc800078ec0ff */
[----:B-1----:R-:W-:Y:S01]  /*00a0*/  ISETP.GE.AND P0, PT, R0, R5, PT ;  /* 0x000000050000720c */ /* 0x002fe20003f06270 */
[----:B------:R-:W-:Y:S02]  /*00b0*/  IMAD R2, R7, 0xf8, R2 ;  /* 0x000000f807027824 */ /* 0x000fe400078e0202 */
[----:B---3--:R-:W-:Y:S02]  /*00c0*/  IMAD R3, R6, 0x20, R13 ;  /* 0x0000002006037824 */ /* 0x008fe400078e020d */
[----:B------:R-:W-:-:S03]  /*00d0*/  IMAD R2, R13, 0x4, R2 ;  /* 0x000000040d027824 */ /* 0x000fc600078e0202 */
[----:B------:R-:W-:Y:S02]  /*00e0*/  ISETP.GE.OR P0, PT, R3, R4, P0 ;  /* 0x000000040300720c */ /* 0x000fe40000706670 */
[----:B------:R0:W-:Y:S11]  /*00f0*/  STS [R2+0x3c], RZ ;  /* 0x00003cff02007388 */ /* 0x0001f60000000800 */
[----:B0-----:R-:W-:Y:S05]  /*0100*/  @P0 EXIT ;  /* 0x000000000000094d */ /* 0x001fea0003800000 */
[----:B------:R-:W0:Y:S01]  /*0110*/  LDC.64 R8, c[0x0][0x380] ;  /* 0x0000e000ff087b82 */ /* 0x000e220000000a00 */
[----:B------:R-:W1:Y:S01]  /*0120*/  LDCU.64 UR6, c[0x0][0x358] ;  /* 0x00006b00ff0677ac */ /* 0x000e620008000a00 */
[----:B------:R-:W-:-:S04]  /*0130*/  IMAD R0, R3, R5, R0 ;  /* 0x0000000503007224 */ /* 0x000fc800078e0200 */
[----:B0-----:R-:W-:-:S05]  /*0140*/  IMAD.WIDE R6, R0, 0x4, R8 ;  /* 0x0000000400067825 */ /* 0x001fca00078e0208 */
[----:B-1----:R-:W2:Y:S01]  /*0150*/  LDG.E R11, desc[UR6][R6.64] ;  /* 0x00000006060b7981 */ /* 0x002ea2000c1e1900 */
[----:B------:R-:W-:Y:S01]  /*0160*/  ISETP.GT.U32.AND P0, PT, R13, 0xe, PT ;  /* 0x0000000e0d00780c */ /* 0x000fe20003f04070 */
[----:B------:R-:W-:Y:S02]  /*0170*/  BSSY.RECONVERGENT B0, `(.L_x_0) ;  /* 0x0000019000007945 */ /* 0x000fe40003800200 */
[----:B--2---:R0:W-:Y:S10]  /*0180*/  STS [R2+0x3c], R11 ;  /* 0x00003c0b02007388 */ /* 0x0041f40000000800 */
[----:B------:R-:W-:Y:S05]  /*0190*/  @P0 BRA `(.L_x_1) ;  /* 0x0000000000240947 */ /* 0x000fea0003800000 */
[----:B------:R-:W-:-:S13]  /*01a0*/  ISETP.GE.U32.AND P0, PT, R3, 0xf, PT ;  /* 0x0000000f0300780c */ /* 0x000fda0003f06070 */
[----:B------:R-:W-:Y:S05]  /*01b0*/  @!P0 BRA `(.L_x_2) ;  /* 0x0000000000148947 */ /* 0x000fea0003800000 */
[----:B------:R-:W-:-:S04]  /*01c0*/  IMAD R5, R5, -0xf, R0 ;  /* 0xfffffff105057824 */ /* 0x000fc800078e0200 */
[----:B------:R-:W-:-:S06]  /*01d0*/  IMAD.WIDE R4, R5, 0x4, R8 ;  /* 0x0000000405047825 */ /* 0x000fcc00078e0208 */
[----:B------:R-:W2:Y:S04]  /*01e0*/  LDG.E R5, desc[UR6][R4.64] ;  /* 0x0000000604057981 */ /* 0x000ea8000c1e1900 */
[----:B--2---:R1:W-:Y:S01]  /*01f0*/  STS [R2], R5 ;  /* 0x0000000502007388 */ /* 0x0043e20000000800 */
[----:B------:R-:W-:Y:S05]  /*0200*/  BRA `(.L_x_3) ;  /* 0x00000000003c7947 */ /* 0x000fea0003800000 */
.L_x_2:
[----:B------:R2:W-:Y:S01]  /*0210*/  STS [R2], RZ ;  /* 0x000000ff02007388 */ /* 0x0005e20000000800 */
[----:B------:R-:W-:Y:S05]  /*0220*/  BRA `(.L_x_3) ;  /* 0x0000000000347947 */ /* 0x000fea0003800000 */
.L_x_1:
[----:B------:R-:W1:Y:S02]  /*0230*/  LDCU UR4, c[0x0][0x364] ;  /* 0x00006c80ff0477ac */ /* 0x000e640008000800 */
[----:B-1----:R-:W-:-:S06]  /*0240*/  UIADD3 UR4, UPT, UPT, UR4, -0xf, URZ ;  /* 0xfffffff104047890 */ /* 0x002fcc000fffe0ff */
[----:B------:R-:W-:-:S13]  /*0250*/  ISETP.GE.U32.AND P0, PT, R13, UR4, PT ;  /* 0x000000040d007c0c */ /* 0x000fda000bf06070 */
[----:B------:R-:W-:Y:S05]  /*0260*/  @!P0 BRA `(.L_x_3) ;  /* 0x0000000000248947 */ /* 0x000fea0003800000 */
[----:B------:R-:W-:-:S05]  /*0270*/  VIADD R4, R4, 0xfffffff1 ;  /* 0xfffffff104047836 */ /* 0x000fca0000000000 */
[----:B------:R-:W-:-:S13]  /*0280*/  ISETP.GE.AND P0, PT, R3, R4, PT ;  /* 0x000000040300720c */ /* 0x000fda0003f06270 */
[----:B------:R-:W-:Y:S05]  /*0290*/  @P0 BRA `(.L_x_4) ;  /* 0x0000000000140947 */ /* 0x000fea0003800000 */
[----:B------:R-:W-:-:S04]  /*02a0*/  IMAD R5, R5, 0xf, RZ ;  /* 0x0000000f05057824 */ /* 0x000fc800078e02ff */
[----:B------:R-:W-:-:S06]  /*02b0*/  IMAD.WIDE R6, R5, 0x4, R6 ;  /* 0x0000000405067825 */ /* 0x000fcc00078e0206 */
[----:B------:R-:W2:Y:S04]  /*02c0*/  LDG.E R7, desc[UR6][R6.64] ;  /* 0x0000000606077981 */ /* 0x000ea8000c1e1900 */
[----:B--2---:R4:W-:Y:S01]  /*02d0*/  STS [R2+0x78], R7 ;  /* 0x0000780702007388 */ /* 0x0049e20000000800 */
[----:B------:R-:W-:Y:S05]  /*02e0*/  BRA `(.L_x_3) ;  /* 0x0000000000047947 */ /* 0x000fea0003800000 */
.L_x_4:
[----:B------:R3:W-:Y:S02]  /*02f0*/  STS [R2+0x78], RZ ;  /* 0x000078ff02007388 */ /* 0x0007e40000000800 */
.L_x_3:
[----:B------:R-:W-:Y:S05]  /*0300*/  BSYNC.RECONVERGENT B0 ;  /* 0x0000000000007941 */ /* 0x000fea0003800200 */
.L_x_0:
[----:B------:R-:W-:Y:S06]  /*0310*/  BAR.SYNC.DEFER_BLOCKING 0x0 ;  /* 0x0000000000007b1d */ /* 0x000fec0000010000 */
[----:B------:R-:W2:Y:S01]  /*0320*/  LDCU.64 UR4, c[0x0][0x388] ;  /* 0x00007100ff0477ac */ /* 0x000ea20008000a00 */
[----:B------:R-:W-:Y:S04]  /*0330*/  LDS R15, [R2] ;  /* 0x00000000020f7984 */ /* 0x000fe80000000800 */
[----:B------:R-:W-:Y:S04]  /*0340*/  LDS R16, [R2+0x4] ;  /* 0x0000040002107984 */ /* 0x000fe80000000800 */
[----:B------:R-:W5:Y:S04]  /*0350*/  LDS R19, [R2+0x8] ;  /* 0x0000080002137984 */ /* 0x000f680000000800 */
[----:B------:R-:W-:Y:S04]  /*0360*/  LDS R20, [R2+0xc] ;  /* 0x00000c0002147984 */ /* 0x000fe80000000800 */
[----:B------:R-:W1:Y:S04]  /*0370*/  LDS R21, [R2+0x10] ;  /* 0x0000100002157984 */ /* 0x000e680000000800 */
[----:B------:R-:W-:Y:S04]  /*0380*/  LDS R22, [R2+0x14] ;  /* 0x0000140002167984 */ /* 0x000fe80000000800 */
[----:B------:R-:W4:Y:S04]  /*0390*/  LDS R23, [R2+0x18] ;  /* 0x0000180002177984 */ /* 0x000f280000000800 */
[----:B------:R-:W-:Y:S04]  /*03a0*/  LDS R17, [R2+0x1c] ;  /* 0x00001c0002117984 */ /* 0x000fe80000000800 */
[----:B------:R-:W3:Y:S04]  /*03b0*/  LDS R18, [R2+0x20] ;  /* 0x0000200002127984 */ /* 0x000ee80000000800 */
[----:B------:R-:W-:Y:S04]  /*03c0*/  LDS R13, [R2+0x24] ;  /* 0x00002400020d7984 */ /* 0x000fe80000000800 */
[----:B------:R-:W2:Y:S04]  /*03d0*/  LDS R14, [R2+0x28] ;  /* 0x00002800020e7984 */ /* 0x000ea80000000800 */
[----:B------:R-:W-:Y:S04]  /*03e0*/  LDS R3, [R2+0x2c] ;  /* 0x00002c0002037984 */ /* 0x000fe80000000800 */
[----:B------:R-:W2:Y:S01]  /*03f0*/  LDS R12, [R2+0x30] ;  /* 0x00003000020c7984 */ /* 0x000ea20000000800 */
[----:B-----5:R-:W-:-:S03]  /*0400*/  IADD3 R19, PT, PT, R19, R16, R15 ;  /* 0x0000001013137210 */ /* 0x020fc60007ffe00f */
[----:B0-----:R-:W-:Y:S04]  /*0410*/  LDS R11, [R2+0x34] ;  /* 0x00003400020b7984 */ /* 0x001fe80000000800 */
[----:B------:R-:W0:Y:S01]  /*0420*/  LDS R10, [R2+0x38] ;  /* 0x00003800020a7984 */ /* 0x000e220000000800 */
[----:B-1----:R-:W-:-:S03]  /*0430*/  IADD3 R21, PT, PT, R21, R20, R19 ;  /* 0x0000001415157210 */ /* 0x002fc60007ffe013 */
[----:B------:R-:W-:Y:S04]  /*0440*/  LDS R9, [R2+0x3c] ;  /* 0x00003c0002097984 */ /* 0x000fe80000000800 */
[----:B------:R-:W1:Y:S01]  /*0450*/  LDS R8, [R2+0x40] ;  /* 0x0000400002087984 */ /* 0x000e620000000800 */
[----:B----4-:R-:W-:-:S03]  /*0460*/  IADD3 R23, PT, PT, R23, R22, R21 ;  /* 0x0000001617177210 */ /* 0x010fc60007ffe015 */
[----:B------:R-:W-:Y:S04]  /*0470*/  LDS R7, [R2+0x44] ;  /* 0x0000440002077984 */ /* 0x000fe80000000800 */
[----:B------:R-:W4:Y:S01]  /*0480*/  LDS R6, [R2+0x48] ;  /* 0x0000480002067984 */ /* 0x000f220000000800 */
[----:B---3--:R-:W-:-:S03]  /*0490*/  IADD3 R23, PT, PT, R18, R17, R23 ;  /* 0x0000001112177210 */ /* 0x008fc60007ffe017 */
[----:B------:R-:W-:Y:S04]  /*04a0*/  LDS R5, [R2+0x4c] ;  /* 0x00004c0002057984 */ /* 0x000fe80000000800 */
[----:B------:R-:W3:Y:S01]  /*04b0*/  LDS R4, [R2+0x50] ;  /* 0x0000500002047984 */ /* 0x000ee20000000800 */
[----:B--2---:R-:W-:-:S03]  /*04c0*/  IADD3 R23, PT, PT, R14, R13, R23 ;  /* 0x0000000d0e177210 */ /* 0x004fc60007ffe017 */
[----:B------:R-:W-:Y:S04]  /*04d0*/  LDS R16, [R2+0x54] ;  /* 0x0000540002107984 */ /* 0x000fe80000000800 */
[----:B------:R-:W2:Y:S01]  /*04e0*/  LDS R15, [R2+0x58] ;  /* 0x00005800020f7984 */ /* 0x000ea20000000800 */
[----:B------:R-:W-:-:S03]  /*04f0*/  IADD3 R3, PT, PT, R12, R3, R23 ;  /* 0x000000030c037210 */ /* 0x000fc60007ffe017 */
[----:B------:R-:W-:Y:S04]  /*0500*/  LDS R20, [R2+0x5c] ;  /* 0x00005c0002147984 */ /* 0x000fe80000000800 */
[----:B------:R-:W5:Y:S01]  /*0510*/  LDS R19, [R2+0x60] ;  /* 0x0000600002137984 */ /* 0x000f620000000800 */
[----:B0-----:R-:W-:-:S03]  /*0520*/  IADD3 R3, PT, PT, R10, R11, R3 ;  /* 0x0000000b0a037210 */ /* 0x001fc60007ffe003 */
[----:B------:R-:W-:Y:S04]  /*0530*/  LDS R22, [R2+0x64] ;  /* 0x0000640002167984 */ /* 0x000fe80000000800 */
[----:B------:R-:W0:Y:S01]  /*0540*/  LDS R21, [R2+0x68] ;  /* 0x0000680002157984 */ /* 0x000e220000000800 */
[----:B-1----:R-:W-:-:S03]  /*0550*/  IADD3 R3, PT, PT, R8, R9, R3 ;  /* 0x0000000908037210 */ /* 0x002fc60007ffe003 */
[----:B------:R-:W-:Y:S04]  /*0560*/  LDS R18, [R2+0x6c] ;  /* 0x00006c0002127984 */ /* 0x000fe80000000800 */
[----:B------:R-:W1:Y:S01]  /*0570*/  LDS R17, [R2+0x70] ;  /* 0x0000700002117984 */ /* 0x000e620000000800 */
[----:B----4-:R-:W-:-:S03]  /*0580*/  IADD3 R3, PT, PT, R6, R7, R3 ;  /* 0x0000000706037210 */ /* 0x010fc60007ffe003 */
[----:B------:R-:W-:Y:S04]  /*0590*/  LDS R13, [R2+0x74] ;  /* 0x00007400020d7984 */ /* 0x000fe80000000800 */
[----:B------:R4:W1:Y:S01]  /*05a0*/  LDS R14, [R2+0x78] ;  /* 0x00007800020e7984 */ /* 0x0008620000000800 */
[----:B---3--:R-:W-:-:S04]  /*05b0*/  IADD3 R3, PT, PT, R4, R5, R3 ;  /* 0x0000000504037210 */ /* 0x008fc80007ffe003 */
[----:B--2---:R-:W-:Y:S02]  /*05c0*/  IADD3 R3, PT, PT, R15, R16, R3 ;  /* 0x000000100f037210 */ /* 0x004fe40007ffe003 */
[----:B----4-:R-:W-:Y:S02]  /*05d0*/  IADD3 R2, P0, PT, R0, UR4, RZ ;  /* 0x0000000400027c10 */ /* 0x010fe4000ff1e0ff */
[----:B-----5:R-:W-:-:S04]  /*05e0*/  IADD3 R3, PT, PT, R19, R20, R3 ;  /* 0x0000001413037210 */ /* 0x020fc80007ffe003 */
[----:B0-----:R-:W-:-:S04]  /*05f0*/  IADD3 R3, PT, PT, R21, R22, R3 ;  /* 0x0000001615037210 */ /* 0x001fc80007ffe003 */
[----:B-1----:R-:W-:-:S04]  /*0600*/  IADD3 R3, PT, PT, R17, R18, R3 ;  /* 0x0000001211037210 */ /* 0x002fc80007ffe003 */
[----:B------:R-:W-:Y:S01]  /*0610*/  IADD3 R15, PT, PT, R14, R13, R3 ;  /* 0x0000000d0e0f7210 */ /* 0x000fe20007ffe003 */
[----:B------:R-:W-:Y:S01]  /*0620*/  IMAD.MOV.U32 R14, RZ, RZ, RZ ;  /* 0x000000ffff0e7224 */ /* 0x000fe200078e00ff */
[----:B------:R-:W-:-:S03]  /*0630*/  LEA.HI.X.SX32 R3, R0, UR5, 0x1, P0 ;  /* 0x0000000500037c11 */ /* 0x000fc600080f0eff */
[----:B------:R-:W-:-:S05]  /*0640*/  IMAD.HI R14, R15, -0x779bd671, R14 ;  /* 0x8864298f0f0e7827 */ /* 0x000fca00078e020e */
[----:B------:R-:W-:-:S04]  /*0650*/  SHF.R.U32.HI R5, RZ, 0x1f, R14 ;  /* 0x0000001fff057819 */ /* 0x000fc8000001160e */
[----:B------:R-:W-:-:S05]  /*0660*/  LEA.HI R5, R14, R5, RZ, 0x17 ;  /* 0x000000050e057211 */ /* 0x000fca00078fb8ff */
[----:B------:R-:W-:Y:S01]  /*0670*/  STG.E.U8 desc[UR6][R2.64], R5 ;  /* 0x0000000502007986 */ /* 0x000fe2000c101106 */
[----:B------:R-:W-:Y:S05]  /*0680*/  EXIT ;  /* 0x000000000000794d */ /* 0x000fea0003800000 */
.L_x_5:
[----:B------:R-:W-:-:S00]  /*0690*/  BRA `(.L_x_5) ;  /* 0xfffffffc00fc7947 */ /* 0x000fc0000383ffff */
[----:B------:R-:W-:-:S00]  /*06a0*/  NOP ;  /* 0x0000000000007918 */ /* 0x000fc00000000000 */
        /* <DEDUP_REMOVED lines=13> */
.L_x_12:


//--------------------- .text._Z7borra_XPhPiii    --------------------------
	.section	.text._Z7borra_XPhPiii,"ax",@progbits
	.align	128
        .global         _Z7borra_XPhPiii
        .type           _Z7borra_XPhPiii,@function
        .size           _Z7borra_XPhPiii,(.L_x_13 - _Z7borra_XPhPiii)
        .other          _Z7borra_XPhPiii,@"STO_CUDA_ENTRY STV_DEFAULT"
_Z7borra_XPhPiii:
.text._Z7borra_XPhPiii:
[----:B------:R-:W-:Y:S01]  /*0000*/  LDC R1, c[0x0][0x37c] ;  /* 0x0000df00ff017b82 */ /* 0x000fe20000000800 */
[----:B------:R-:W0:Y:S01]  /*0010*/  S2R R9, SR_TID.X ;  /* 0x0000000000097919 */ /* 0x000e220000002100 */
[----:B------:R-:W1:Y:S01]  /*0020*/  LDCU.64 UR4, c[0x0][0x390] ;  /* 0x00007200ff0477ac */ /* 0x000e620008000a00 */
[----:B------:R-:W-:Y:S01]  /*0030*/  MOV R0, 0x400 ;  /* 0x0000040000007802 */ /* 0x000fe20000000f00 */
[----:B------:R-:W0:Y:S01]  /*0040*/  S2R R4, SR_CTAID.X ;  /* 0x0000000000047919 */ /* 0x000e220000002500 */
[----:B------:R-:W2:Y:S01]  /*0050*/  S2R R7, SR_TID.Y ;  /* 0x0000000000077919 */ /* 0x000ea20000002200 */
[----:B------:R-:W2:Y:S01]  /*0060*/  S2R R2, SR_CTAID.Y ;  /* 0x0000000000027919 */ /* 0x000ea20000002600 */
[----:B------:R-:W3:Y:S01]  /*0070*/  S2R R3, SR_CgaCtaId ;  /* 0x0000000000037919 */ /* 0x000ee20000008800 */
[----:B0-----:R-:W-:-:S05]  /*0080*/  IMAD R4, R4, 0x20, R9 ;  /* 0x0000002004047824 */ /* 0x001fca00078e0209 */
[----:B-1----:R-:W-:Y:S01]  /*0090*/  ISETP.GE.AND P0, PT, R4, UR5, PT ;  /* 0x0000000504007c0c */ /* 0x002fe2000bf06270 */
[----:B--2---:R-:W-:Y:S01]  /*00a0*/  IMAD R5, R2, 0x20, R7 ;  /* 0x0000002002057824 */ /* 0x004fe200078e0207 */
[----:B---3--:R-:W-:-:S04]  /*00b0*/  LEA R0, R3, R0, 0x18 ;  /* 0x0000000003007211 */ /* 0x008fc800078ec0ff */
[----:B------:R-:W-:Y:S01]  /*00c0*/  ISETP.GE.OR P0, PT, R5, UR4, P0 ;  /* 0x0000000405007c0c */ /* 0x000fe20008706670 */
[----:B------:R-:W-:-:S04]  /*00d0*/  IMAD R0, R7, 0x3e, R0 ;  /* 0x0000003e07007824 */ /* 0x000fc800078e0200 */
[----:B------:R-:W-:-:S05]  /*00e0*/  IMAD.IADD R0, R0, 0x1, R9 ;  /* 0x0000000100007824 */ /* 0x000fca00078e0209 */
[----:B------:R0:W-:Y:S03]  /*00f0*/  STS.U8 [R0+0xf], RZ ;  /* 0x00000fff00007388 */ /* 0x0001e60000000000 */
[----:B------:R-:W-:Y:S05]  /*0100*/  @P0 EXIT ;  /* 0x000000000000094d */ /* 0x000fea0003800000 */
[----:B------:R-:W1:Y:S01]  /*0110*/  LDCU.64 UR8, c[0x0][0x380] ;  /* 0x00007000ff0877ac */ /* 0x000e620008000a00 */
[----:B------:R-:W-:Y:S01]  /*0120*/  IMAD R5, R5, UR5, R4 ;  /* 0x0000000505057c24 */ /* 0x000fe2000f8e0204 */
[----:B------:R-:W2:Y:S04]  /*0130*/  LDCU.64 UR6, c[0x0][0x358] ;  /* 0x00006b00ff0677ac */ /* 0x000ea80008000a00 */
[----:B-1----:R-:W-:-:S04]  /*0140*/  IADD3 R2, P0, PT, R5, UR8, RZ ;  /* 0x0000000805027c10 */ /* 0x002fc8000ff1e0ff */
[----:B------:R-:W-:-:S05]  /*0150*/  LEA.HI.X.SX32 R3, R5, UR9, 0x1, P0 ;  /* 0x0000000905037c11 */ /* 0x000fca00080f0eff */
[----:B--2---:R-:W2:Y:S01]  /*0160*/  LDG.E.U8 R7, desc[UR6][R2.64] ;  /* 0x0000000602077981 */ /* 0x004ea2000c1e1100 */
[----:B------:R-:W-:Y:S01]  /*0170*/  ISETP.GT.U32.AND P0, PT, R9, 0xe, PT ;  /* 0x0000000e0900780c */ /* 0x000fe20003f04070 */
[----:B------:R-:W-:Y:S02]  /*0180*/  BSSY.RECONVERGENT B0, `(.L_x_6) ;  /* 0x0000015000007945 */ /* 0x000fe40003800200 */
[----:B--2---:R1:W-:Y:S10]  /*0190*/  STS.U8 [R0+0xf], R7 ;  /* 0x00000f0700007388 */ /* 0x0043f40000000000 */
[----:B------:R-:W-:Y:S05]  /*01a0*/  @P0 BRA `(.L_x_7) ;  /* 0x00000000001c0947 */ /* 0x000fea0003800000 */
[----:B------:R-:W-:-:S13]  /*01b0*/  ISETP.GE.AND P0, PT, R4, 0xf, PT ;  /* 0x0000000f0400780c */ /* 0x000fda0003f06270 */
[----:B------:R-:W-:Y:S05]  /*01c0*/  @!P0 BRA `(.L_x_8) ;  /* 0x00000000000c8947 */ /* 0x000fea0003800000 */
[----:B------:R-:W2:Y:S04]  /*01d0*/  LDG.E.U8 R3, desc[UR6][R2.64+-0xf] ;  /* 0xfffff10602037981 */ /* 0x000ea8000c1e1100 */
[----:B--2---:R2:W-:Y:S01]  /*01e0*/  STS.U8 [R0], R3 ;  /* 0x0000000300007388 */ /* 0x0045e20000000000 */
[----:B------:R-:W-:Y:S05]  /*01f0*/  BRA `(.L_x_9) ;  /* 0x0000000000347947 */ /* 0x000fea0003800000 */
.L_x_8:
[----:B------:R3:W-:Y:S01]  /*0200*/  STS.U8 [R0], RZ ;  /* 0x000000ff00007388 */ /* 0x0007e20000000000 */
[----:B------:R-:W-:Y:S05]  /*0210*/  BRA `(.L_x_9) ;  /* 0x00000000002c7947 */ /* 0x000fea0003800000 */
.L_x_7:
[----:B------:R-:W2:Y:S02]  /*0220*/  LDCU UR4, c[0x0][0x360] ;  /* 0x00006c00ff0477ac */ /* 0x000ea40008000800 */
[----:B--2---:R-:W-:-:S06]  /*0230*/  UIADD3 UR4, UPT, UPT, UR4, -0xf, URZ ;  /* 0xfffffff104047890 */ /* 0x004fcc000fffe0ff */
[----:B------:R-:W-:-:S13]  /*0240*/  ISETP.GE.U32.AND P0, PT, R9, UR4, PT ;  /* 0x0000000409007c0c */ /* 0x000fda000bf06070 */
[----:B------:R-:W-:Y:S05]  /*0250*/  @!P0 BRA `(.L_x_9) ;  /* 0x00000000001c8947 */ /* 0x000fea0003800000 */
[----:B------:R-:W-:-:S06]  /*0260*/  UIADD3 UR4, UPT, UPT, UR5, -0xf, URZ ;  /* 0xfffffff105047890 */ /* 0x000fcc000fffe0ff */
[----:B------:R-:W-:-:S13]  /*0270*/  ISETP.GE.AND P0, PT, R4, UR4, PT ;  /* 0x0000000404007c0c */ /* 0x000fda000bf06270 */
[----:B------:R-:W-:Y:S05]  /*0280*/  @P0 BRA `(.L_x_10) ;  /* 0x00000000000c0947 */ /* 0x000fea0003800000 */
[----:B------:R-:W2:Y:S04]  /*0290*/  LDG.E.U8 R3, desc[UR6][R2.64+0xf] ;  /* 0x00000f0602037981 */ /* 0x000ea8000c1e1100 */
[----:B--2---:R2:W-:Y:S01]  /*02a0*/  STS.U8 [R0+0x1e], R3 ;  /* 0x00001e0300007388 */ /* 0x0045e20000000000 */
[----:B------:R-:W-:Y:S05]  /*02b0*/  BRA `(.L_x_9) ;  /* 0x0000000000047947 */ /* 0x000fea0003800000 */
.L_x_10:
[----:B------:R4:W-:Y:S02]  /*02c0*/  STS.U8 [R0+0x1e], RZ ;  /* 0x00001eff00007388 */ /* 0x0009e40000000000 */
.L_x_9:
[----:B------:R-:W-:Y:S05]  /*02d0*/  BSYNC.RECONVERGENT B0 ;  /* 0x0000000000007941 */ /* 0x000fea0003800200 */
.L_x_6:
[----:B------:R-:W-:Y:S06]  /*02e0*/  BAR.SYNC.DEFER_BLOCKING 0x0 ;  /* 0x0000000000007b1d */ /* 0x000fec0000010000 */
[----:B------:R-:W-:Y:S04]  /*02f0*/  LDS.U8 R12, [R0] ;  /* 0x00000000000c7984 */ /* 0x000fe80000000000 */
[----:B------:R-:W-:Y:S04]  /*0300*/  LDS.U8 R15, [R0+0x1] ;  /* 0x00000100000f7984 */ /* 0x000fe80000000000 */
[----:B------:R-:W5:Y:S04]  /*0310*/  LDS.U8 R18, [R0+0x2] ;  /* 0x0000020000127984 */ /* 0x000f680000000000 */
[----:B------:R-:W-:Y:S04]  /*0320*/  LDS.U8 R21, [R0+0x3] ;  /* 0x0000030000157984 */ /* 0x000fe80000000000 */
[----:B------:R-:W0:Y:S04]  /*0330*/  LDS.U8 R20, [R0+0x4] ;  /* 0x0000040000147984 */ /* 0x000e280000000000 */
[----:B------:R-:W-:Y:S04]  /*0340*/  LDS.U8 R23, [R0+0x5] ;  /* 0x0000050000177984 */ /* 0x000fe80000000000 */
[----:B------:R-:W1:Y:S04]  /*0350*/  LDS.U8 R22, [R0+0x6] ;  /* 0x0000060000167984 */ /* 0x000e680000000000 */
[----:B------:R-:W-:Y:S04]  /*0360*/  LDS.U8 R16, [R0+0x7] ;  /* 0x0000070000107984 */ /* 0x000fe80000000000 */
[----:B------:R-:W3:Y:S04]  /*0370*/  LDS.U8 R19, [R0+0x8] ;  /* 0x0000080000137984 */ /* 0x000ee80000000000 */
[----:B------:R-:W-:Y:S04]  /*0380*/  LDS.U8 R14, [R0+0x9] ;  /* 0x00000900000e7984 */ /* 0x000fe80000000000 */
[----:B------:R-:W4:Y:S04]  /*0390*/  LDS.U8 R17, [R0+0xa] ;  /* 0x00000a0000117984 */ /* 0x000f280000000000 */
[----:B------:R-:W-:Y:S04]  /*03a0*/  LDS.U8 R2, [R0+0xb] ;  /* 0x00000b0000027984 */ /* 0x000fe80000000000 */
[----:B------:R-:W4:Y:S01]  /*03b0*/  LDS.U8 R13, [R0+0xc] ;  /* 0x00000c00000d7984 */ /* 0x000f220000000000 */
[----:B-----5:R-:W-:-:S03]  /*03c0*/  IADD3 R18, PT, PT, R18, R12, R15 ;  /* 0x0000000c12127210 */ /* 0x020fc60007ffe00f */
[----:B------:R-:W-:Y:S04]  /*03d0*/  LDS.U8 R11, [R0+0xd] ;  /* 0x00000d00000b7984 */ /* 0x000fe80000000000 */
[----:B------:R-:W5:Y:S01]  /*03e0*/  LDS.U8 R10, [R0+0xe] ;  /* 0x00000e00000a7984 */ /* 0x000f620000000000 */
[----:B0-----:R-:W-:-:S03]  /*03f0*/  IADD3 R20, PT, PT, R20, R18, R21 ;  /* 0x0000001214147210 */ /* 0x001fc60007ffe015 */
[----:B------:R-:W-:Y:S04]  /*0400*/  LDS.U8 R8, [R0+0xf] ;  /* 0x00000f0000087984 */ /* 0x000fe80000000000 */
[----:B--2---:R-:W0:Y:S01]  /*0410*/  LDS.U8 R3, [R0+0x10] ;  /* 0x0000100000037984 */ /* 0x004e220000000000 */
[----:B-1----:R-:W-:-:S03]  /*0420*/  IADD3 R22, PT, PT, R22, R20, R23 ;  /* 0x0000001416167210 */ /* 0x002fc60007ffe017 */
[----:B------:R-:W-:Y:S04]  /*0430*/  LDS.U8 R4, [R0+0x11] ;  /* 0x0000110000047984 */ /* 0x000fe80000000000 */
[----:B------:R-:W1:Y:S01]  /*0440*/  LDS.U8 R7, [R0+0x12] ;  /* 0x0000120000077984 */ /* 0x000e620000000000 */
[----:B---3--:R-:W-:-:S03]  /*0450*/  IADD3 R22, PT, PT, R19, R22, R16 ;  /* 0x0000001613167210 */ /* 0x008fc60007ffe010 */
[----:B------:R-:W-:Y:S04]  /*0460*/  LDS.U8 R6, [R0+0x13] ;  /* 0x0000130000067984 */ /* 0x000fe80000000000 */
[----:B------:R-:W2:Y:S01]  /*0470*/  LDS.U8 R9, [R0+0x14] ;  /* 0x0000140000097984 */ /* 0x000ea20000000000 */
[----:B----4-:R-:W-:-:S03]  /*0480*/  IADD3 R22, PT, PT, R17, R22, R14 ;  /* 0x0000001611167210 */ /* 0x010fc60007ffe00e */
[----:B------:R-:W-:Y:S04]  /*0490*/  LDS.U8 R12, [R0+0x15] ;  /* 0x00001500000c7984 */ /* 0x000fe80000000000 */
[----:B------:R-:W3:Y:S01]  /*04a0*/  LDS.U8 R15, [R0+0x16] ;  /* 0x00001600000f7984 */ /* 0x000ee20000000000 */
[----:B------:R-:W-:-:S03]  /*04b0*/  IADD3 R2, PT, PT, R13, R22, R2 ;  /* 0x000000160d027210 */ /* 0x000fc60007ffe002 */
[----:B------:R-:W-:Y:S04]  /*04c0*/  LDS.U8 R18, [R0+0x17] ;  /* 0x0000170000127984 */ /* 0x000fe80000000000 */
[----:B------:R-:W4:Y:S01]  /*04d0*/  LDS.U8 R21, [R0+0x18] ;  /* 0x0000180000157984 */ /* 0x000f220000000000 */
[----:B-----5:R-:W-:-:S03]  /*04e0*/  IADD3 R2, PT, PT, R10, R2, R11 ;  /* 0x000000020a027210 */ /* 0x020fc60007ffe00b */
[----:B------:R-:W-:Y:S04]  /*04f0*/  LDS.U8 R23, [R0+0x19] ;  /* 0x0000190000177984 */ /* 0x000fe80000000000 */
[----:B------:R-:W5:Y:S01]  /*0500*/  LDS.U8 R20, [R0+0x1a] ;  /* 0x00001a0000147984 */ /* 0x000f620000000000 */
[----:B0-----:R-:W-:Y:S02]  /*0510*/  IADD3 R8, PT, PT, R3, R2, R8 ;  /* 0x0000000203087210 */ /* 0x001fe40007ffe008 */
[----:B------:R-:W0:Y:S01]  /*0520*/  LDC.64 R2, c[0x0][0x388] ;  /* 0x0000e200ff027b82 */ /* 0x000e220000000a00 */
[----:B------:R-:W-:Y:S04]  /*0530*/  LDS.U8 R19, [R0+0x1b] ;  /* 0x00001b0000137984 */ /* 0x000fe80000000000 */
[----:B------:R-:W5:Y:S01]  /*0540*/  LDS.U8 R16, [R0+0x1c] ;  /* 0x00001c0000107984 */ /* 0x000f620000000000 */
[----:B-1----:R-:W-:-:S03]  /*0550*/  IADD3 R4, PT, PT, R7, R8, R4 ;  /* 0x0000000807047210 */ /* 0x002fc60007ffe004 */
[----:B------:R-:W-:Y:S04]  /*0560*/  LDS.U8 R14, [R0+0x1d] ;  /* 0x00001d00000e7984 */ /* 0x000fe80000000000 */
[----:B------:R-:W1:Y:S01]  /*0570*/  LDS.U8 R17, [R0+0x1e] ;  /* 0x00001e0000117984 */ /* 0x000e620000000000 */
[----:B--2---:R-:W-:-:S04]  /*0580*/  IADD3 R4, PT, PT, R9, R4, R6 ;  /* 0x0000000409047210 */ /* 0x004fc80007ffe006 */
[----:B---3--:R-:W-:Y:S01]  /*0590*/  IADD3 R4, PT, PT, R15, R4, R12 ;  /* 0x000000040f047210 */ /* 0x008fe20007ffe00c */
[----:B0-----:R-:W-:-:S03]  /*05a0*/  IMAD.WIDE R2, R5, 0x4, R2 ;  /* 0x0000000405027825 */ /* 0x001fc600078e0202 */
[----:B----4-:R-:W-:-:S04]  /*05b0*/  IADD3 R4, PT, PT, R21, R4, R18 ;  /* 0x0000000415047210 */ /* 0x010fc80007ffe012 */
[----:B-----5:R-:W-:-:S04]  /*05c0*/  IADD3 R4, PT, PT, R20, R4, R23 ;  /* 0x0000000414047210 */ /* 0x020fc80007ffe017 */
[----:B------:R-:W-:-:S04]  /*05d0*/  IADD3 R4, PT, PT, R16, R4, R19 ;  /* 0x0000000410047210 */ /* 0x000fc80007ffe013 */
[----:B-1----:R-:W-:-:S05]  /*05e0*/  IADD3 R17, PT, PT, R17, R4, R14 ;  /* 0x0000000411117210 */ /* 0x002fca0007ffe00e */
[----:B------:R-:W-:Y:S01]  /*05f0*/  STG.E desc[UR6][R2.64], R17 ;  /* 0x0000001102007986 */ /* 0x000fe2000c101906 */
[----:B------:R-:W-:Y:S05]  /*0600*/  EXIT ;  /* 0x000000000000794d */ /* 0x000fea0003800000 */
.L_x_11:
        /* <DEDUP_REMOVED lines=15> */
.L_x_13:


//--------------------- .nv.shared._Z7borra_YPiPhii --------------------------
	.section	.nv.shared._Z7borra_YPiPhii,"aw",@nobits
	.sectionflags	@""
	.align	4
.nv.shared._Z7borra_YPiPhii:
	.zero		8960


//--------------------- .nv.shared.reserved.0     --------------------------
	.section	.nv.shared.reserved.0,"aw",@nobits
	.weak		__nv_reservedSMEM_offset_0_alias
	.size		__nv_reservedSMEM_offset_0_alias, 0, 64
	.other		__nv_reservedSMEM_offset_0_alias,@"STO_CUDA_RESERVED_SHARED STV_DEFAULT"
__nv_reservedSMEM_offset_0_alias:
	.zero		0
	.zero		64


//--------------------- .nv.shared._Z7borra_XPhPiii --------------------------
	.section	.nv.shared._Z7borra_XPhPiii,"aw",@nobits
	.sectionflags	@""
.nv.shared._Z7borra_XPhPiii:
	.zero		3008


//--------------------- .nv.constant0._Z7borra_YPiPhii --------------------------
	.section	.nv.constant0._Z7borra_YPiPhii,"a",@progbits
	.sectionflags	@""
	.align	4
.nv.constant0._Z7borra_YPiPhii:
	.zero		920


//--------------------- .nv.constant0._Z7borra_XPhPiii --------------------------
	.section	.nv.constant0._Z7borra_XPhPiii,"a",@progbits
	.sectionflags	@""
	.align	4
.nv.constant0._Z7borra_XPhPiii:
	.zero		920


//--------------------- SYMBOLS --------------------------

	.type		.nv.reservedSmem.offset0,@object
	.size		.nv.reservedSmem.offset0,0x4
	.type		.nv.reservedSmem.cap,@object
	.size		.nv.reservedSmem.cap,0x4
